//
// Generated by NVIDIA NVVM Compiler
//
// Compiler Build ID: CL-36424714
// Cuda compilation tools, release 13.0, V13.0.88
// Based on NVVM 20.0.0
//

.version 9.0
.target sm_100
.address_size 64

	// .globl	_Z17simple_vector_addPKfS0_Pfi

.visible .entry _Z17simple_vector_addPKfS0_Pfi(
	.param .u64 .ptr .align 1 _Z17simple_vector_addPKfS0_Pfi_param_0,
	.param .u64 .ptr .align 1 _Z17simple_vector_addPKfS0_Pfi_param_1,
	.param .u64 .ptr .align 1 _Z17simple_vector_addPKfS0_Pfi_param_2,
	.param .u32 _Z17simple_vector_addPKfS0_Pfi_param_3
)
{
	.reg .pred 	%p<2>;
	.reg .b32 	%r<6>;
	.reg .b32 	%f<4>;
	.reg .b64 	%rd<11>;

	ld.param.u64 	%rd1, [_Z17simple_vector_addPKfS0_Pfi_param_0];
	ld.param.u64 	%rd2, [_Z17simple_vector_addPKfS0_Pfi_param_1];
	ld.param.u64 	%rd3, [_Z17simple_vector_addPKfS0_Pfi_param_2];
	ld.param.u32 	%r2, [_Z17simple_vector_addPKfS0_Pfi_param_3];
	mov.u32 	%r3, %ctaid.x;
	mov.u32 	%r4, %ntid.x;
	mov.u32 	%r5, %tid.x;
	mad.lo.s32 	%r1, %r3, %r4, %r5;
	setp.ge.s32 	%p1, %r1, %r2;
	@%p1 bra 	$L__BB0_2;
	cvta.to.global.u64 	%rd4, %rd1;
	cvta.to.global.u64 	%rd5, %rd2;
	cvta.to.global.u64 	%rd6, %rd3;
	mul.wide.s32 	%rd7, %r1, 4;
	add.s64 	%rd8, %rd4, %rd7;
	ld.global.f32 	%f1, [%rd8];
	add.s64 	%rd9, %rd5, %rd7;
	ld.global.f32 	%f2, [%rd9];
	add.f32 	%f3, %f1, %f2;
	add.s64 	%rd10, %rd6, %rd7;
	st.global.f32 	[%rd10], %f3;
$L__BB0_2:
	ret;

}


// ===== COMPILED SASS (sm_100) =====

	.target	sm_100

	.elftype	@"ET_EXEC"


//--------------------- .note.nv.tkinfo           --------------------------
	.section	.note.nv.tkinfo,"",@"SHT_NOTE"
	.sectionflags	@"SHF_NOTE_NV_TKINFO"
	.tkinfo
        /*0018*/ 	.word	0x00000002
        /*0030*/ 	.string	""
        /*0030*/ 	.string	"ptxas"
        /*0030*/ 	.string	"Cuda compilation tools, release 13.0, V13.0.88"
        /*0030*/ 	.string	"Build cuda_13.0.r13.0/compiler.36424714_0"
        /*0030*/ 	.string	"-arch sm_100 -m 64 "



//--------------------- .note.nv.cuinfo           --------------------------
	.section	.note.nv.cuinfo,"",@"SHT_NOTE"
	.sectionflags	@"SHF_NOTE_NV_CUINFO"
        /*0018*/ 	.short	0x0002
        /*001a*/ 	.short	0x0064
        /*001c*/ 	.short	0x0082
	.zero		2


//--------------------- .nv.info                  --------------------------
	.section	.nv.info,"",@"SHT_CUDA_INFO"
	.align	4


	//----- nvinfo : EIATTR_REGCOUNT
	.align		4
        /*0000*/ 	.byte	0x04, 0x2f
        /*0002*/ 	.short	(.L_1 - .L_0)
	.align		4
.L_0:
        /*0004*/ 	.word	index@(_Z17simple_vector_addPKfS0_Pfi)
        /*0008*/ 	.word	0x0000000c


	//----- nvinfo : EIATTR_FRAME_SIZE
	.align		4
.L_1:
        /*000c*/ 	.byte	0x04, 0x11
        /*000e*/ 	.short	(.L_3 - .L_2)
	.align		4
.L_2:
        /*0010*/ 	.word	index@(_Z17simple_vector_addPKfS0_Pfi)
        /*0014*/ 	.word	0x00000000


	//----- nvinfo : EIATTR_MIN_STACK_SIZE
	.align		4
.L_3:
        /*0018*/ 	.byte	0x04, 0x12
        /*001a*/ 	.short	(.L_5 - .L_4)
	.align		4
.L_4:
        /*001c*/ 	.word	index@(_Z17simple_vector_addPKfS0_Pfi)
        /*0020*/ 	.word	0x00000000
.L_5:


//--------------------- .nv.compat                --------------------------
	.section	.nv.compat,"",@"SHT_CUDA_COMPAT_INFO"
	.align	4
        /*0000*/ 	.byte	0x02, 0x09, 0x00, 0x00, 0x02, 0x02, 0x01, 0x00, 0x02, 0x05, 0x05, 0x00, 0x03, 0x07, 0x01, 0x01
        /*0010*/ 	.byte	0x02, 0x03, 0x00, 0x00, 0x02, 0x06, 0x01, 0x00, 0x04, 0x0b, 0x08, 0x00, 0x09, 0x00, 0x00, 0x00
        /*0020*/ 	.byte	0x00, 0x00, 0x00, 0x00


//--------------------- .nv.info._Z17simple_vector_addPKfS0_Pfi --------------------------
	.section	.nv.info._Z17simple_vector_addPKfS0_Pfi,"",@"SHT_CUDA_INFO"
	.sectionflags	@""
	.align	4


	//----- nvinfo : EIATTR_CUDA_API_VERSION
	.align		4
        /*0000*/ 	.byte	0x04, 0x37
        /*0002*/ 	.short	(.L_7 - .L_6)
.L_6:
        /*0004*/ 	.word	0x00000082


	//----- nvinfo : EIATTR_KPARAM_INFO
	.align		4
.L_7:
        /*0008*/ 	.byte	0x04, 0x17
        /*000a*/ 	.short	(.L_9 - .L_8)
.L_8:
        /*000c*/ 	.word	0x00000000
        /*0010*/ 	.short	0x0003
        /*0012*/ 	.short	0x0018
        /*0014*/ 	.byte	0x00, 0xf0, 0x11, 0x00


	//----- nvinfo : EIATTR_KPARAM_INFO
	.align		4
.L_9:
        /*0018*/ 	.byte	0x04, 0x17
        /*001a*/ 	.short	(.L_11 - .L_10)
.L_10:
        /*001c*/ 	.word	0x00000000
        /*0020*/ 	.short	0x0002
        /*0022*/ 	.short	0x0010
        /*0024*/ 	.byte	0x00, 0xf5, 0x21, 0x00


	//----- nvinfo : EIATTR_KPARAM_INFO
	.align		4
.L_11:
        /*0028*/ 	.byte	0x04, 0x17
        /*002a*/ 	.short	(.L_13 - .L_12)
.L_12:
        /*002c*/ 	.word	0x00000000
        /*0030*/ 	.short	0x0001
        /*0032*/ 	.short	0x0008
        /*0034*/ 	.byte	0x00, 0xf5, 0x21, 0x00


	//----- nvinfo : EIATTR_KPARAM_INFO
	.align		4
.L_13:
        /*0038*/ 	.byte	0x04, 0x17
        /*003a*/ 	.short	(.L_15 - .L_14)
.L_14:
        /*003c*/ 	.word	0x00000000
        /*0040*/ 	.short	0x0000
        /*0042*/ 	.short	0x0000
        /*0044*/ 	.byte	0x00, 0xf5, 0x21, 0x00


	//----- nvinfo : EIATTR_SPARSE_MMA_MASK
	.align		4
.L_15:
        /*0048*/ 	.byte	0x03, 0x50
        /*004a*/ 	.short	0x0000


	//----- nvinfo : EIATTR_MAXREG_COUNT
	.align		4
        /*004c*/ 	.byte	0x03, 0x1b
        /*004e*/ 	.short	0x00ff


	//----- nvinfo : EIATTR_MERCURY_ISA_VERSION
	.align		4
        /*0050*/ 	.byte	0x03, 0x5f
        /*0052*/ 	.short	0x0101


	//----- nvinfo : EIATTR_VRC_CTA_INIT_COUNT
	.align		4
        /*0054*/ 	.byte	0x02, 0x4a
	.zero		1
	.zero		1


	//----- nvinfo : EIATTR_EXIT_INSTR_OFFSETS
	.align		4
        /*0058*/ 	.byte	0x04, 0x1c
        /*005a*/ 	.short	(.L_17 - .L_16)


	//   ....[0]....
.L_16:
        /*005c*/ 	.word	0x00000070


	//   ....[1]....
        /*0060*/ 	.word	0x00000130


	//----- nvinfo : EIATTR_CBANK_PARAM_SIZE
	.align		4
.L_17:
        /*0064*/ 	.byte	0x03, 0x19
        /*0066*/ 	.short	0x001c


	//----- nvinfo : EIATTR_PARAM_CBANK
	.align		4
        /*0068*/ 	.byte	0x04, 0x0a
        /*006a*/ 	.short	(.L_19 - .L_18)
	.align		4
.L_18:
        /*006c*/ 	.word	index@(.nv.constant0._Z17simple_vector_addPKfS0_Pfi)
        /*0070*/ 	.short	0x0380
        /*0072*/ 	.short	0x001c


	//----- nvinfo : EIATTR_SW_WAR
	.align		4
.L_19:
        /*0074*/ 	.byte	0x04, 0x36
        /*0076*/ 	.short	(.L_21 - .L_20)
.L_20:
        /*0078*/ 	.word	0x00000008
.L_21:


//--------------------- .nv.callgraph             --------------------------
	.section	.nv.callgraph,"",@"SHT_CUDA_CALLGRAPH"
	.align	4
	.sectionentsize	8
	.align		4
        /*0000*/ 	.word	0x00000000
	.align		4
        /*0004*/ 	.word	0xffffffff
	.align		4
        /*0008*/ 	.word	0x00000000
	.align		4
        /*000c*/ 	.word	0xfffffffe
	.align		4
        /*0010*/ 	.word	0x00000000
	.align		4
        /*0014*/ 	.word	0xfffffffd
	.align		4
        /*0018*/ 	.word	0x00000000
	.align		4
        /*001c*/ 	.word	0xfffffffc


//--------------------- .text._Z17simple_vector_addPKfS0_Pfi --------------------------
	.section	.text._Z17simple_vector_addPKfS0_Pfi,"ax",@progbits
	.align	128
        .global         _Z17simple_vector_addPKfS0_Pfi
        .type           _Z17simple_vector_addPKfS0_Pfi,@function
        .size           _Z17simple_vector_addPKfS0_Pfi,(.L_x_1 - _Z17simple_vector_addPKfS0_Pfi)
        .other          _Z17simple_vector_addPKfS0_Pfi,@"STO_CUDA_ENTRY STV_DEFAULT"
_Z17simple_vector_addPKfS0_Pfi:
.text._Z17simple_vector_addPKfS0_Pfi:
[----:B------:R-:W-:Y:S01]  /*0000*/  LDC R1, c[0x0][0x37c] ;  /* 0x0000df00ff017b82 */ /* 0x000fe20000000800 */
[----:B------:R-:W0:Y:S07]  /*0010*/  S2R R0, SR_TID.X ;  /* 0x0000000000007919 */ /* 0x000e2e0000002100 */
[----:B------:R-:W0:Y:S01]  /*0020*/  S2UR UR4, SR_CTAID.X ;  /* 0x00000000000479c3 */ /* 0x000e220000002500 */
[----:B------:R-:W1:Y:S07]  /*0030*/  LDCU UR5, c[0x0][0x398] ;  /* 0x00007300ff0577ac */ /* 0x000e6e0008000800 */
[----:B------:R-:W0:Y:S02]  /*0040*/  LDC R9, c[0x0][0x360] ;  /* 0x0000d800ff097b82 */ /* 0x000e240000000800 */
[----:B0-----:R-:W-:-:S05]  /*0050*/  IMAD R9, R9, UR4, R0 ;  /* 0x0000000409097c24 */ /* 0x001fca000f8e0200 */
[----:B-1----:R-:W-:-:S13]  /*0060*/  ISETP.GE.AND P0, PT, R9, UR5, PT ;  /* 0x0000000509007c0c */ /* 0x002fda000bf06270 */
[----:B------:R-:W-:Y:S05]  /*0070*/  @P0 EXIT ;  /* 0x000000000000094d */ /* 0x000fea0003800000 */
[----:B------:R-:W0:Y:S01]  /*0080*/  LDC.64 R2, c[0x0][0x380] ;  /* 0x0000e000ff027b82 */ /* 0x000e220000000a00 */
[----:B------:R-:W1:Y:S07]  /*0090*/  LDCU.64 UR4, c[0x0][0x358] ;  /* 0x00006b00ff0477ac */ /* 0x000e6e0008000a00 */
[----:B------:R-:W2:Y:S08]  /*00a0*/  LDC.64 R4, c[0x0][0x388] ;  /* 0x0000e200ff047b82 */ /* 0x000eb00000000a00 */
[----:B------:R-:W3:Y:S01]  /*00b0*/  LDC.64 R6, c[0x0][0x390] ;  /* 0x0000e400ff067b82 */ /* 0x000ee20000000a00 */
[----:B0-----:R-:W-:-:S06]  /*00c0*/  IMAD.WIDE R2, R9, 0x4, R2 ;  /* 0x0000000409027825 */ /* 0x001fcc00078e0202 */
[----:B-1----:R-:W4:Y:S01]  /*00d0*/  LDG.E R2, desc[UR4][R2.64] ;  /* 0x0000000402027981 */ /* 0x002f22000c1e1900 */
[----:B--2---:R-:W-:-:S06]  /*00e0*/  IMAD.WIDE R4, R9, 0x4, R4 ;  /* 0x0000000409047825 */ /* 0x004fcc00078e0204 */
[----:B------:R-:W4:Y:S01]  /*00f0*/  LDG.E R5, desc[UR4][R4.64] ;  /* 0x0000000404057981 */ /* 0x000f22000c1e1900 */
[----:B---3--:R-:W-:-:S04]  /*0100*/  IMAD.WIDE R6, R9, 0x4, R6 ;  /* 0x0000000409067825 */ /* 0x008fc800078e0206 */
[----:B----4-:R-:W-:-:S05]  /*0110*/  FADD R9, R2, R5 ;  /* 0x0000000502097221 */ /* 0x010fca0000000000 */
[----:B------:R-:W-:Y:S01]  /*0120*/  STG.E desc[UR4][R6.64], R9 ;  /* 0x0000000906007986 */ /* 0x000fe2000c101904 */
[----:B------:R-:W-:Y:S05]  /*0130*/  EXIT ;  /* 0x000000000000794d */ /* 0x000fea0003800000 */
.L_x_0:
[----:B------:R-:W-:-:S00]  /*0140*/  BRA `(.L_x_0) ;  /* 0xfffffffc00fc7947 */ /* 0x000fc0000383ffff */
[----:B------:R-:W-:-:S00]  /*0150*/  NOP ;  /* 0x0000000000007918 */ /* 0x000fc00000000000 */
        /* <DEDUP_REMOVED lines=10> */
.L_x_1:


//--------------------- .nv.shared.reserved.0     --------------------------
	.section	.nv.shared.reserved.0,"aw",@nobits
	.weak		__nv_reservedSMEM_offset_0_alias
	.size		__nv_reservedSMEM_offset_0_alias, 0, 64
	.other		__nv_reservedSMEM_offset_0_alias,@"STO_CUDA_RESERVED_SHARED STV_DEFAULT"
__nv_reservedSMEM_offset_0_alias:
	.zero		0
	.zero		64


//--------------------- .nv.constant0._Z17simple_vector_addPKfS0_Pfi --------------------------
	.section	.nv.constant0._Z17simple_vector_addPKfS0_Pfi,"a",@progbits
	.sectionflags	@""
	.align	4
.nv.constant0._Z17simple_vector_addPKfS0_Pfi:
	.zero		924


//--------------------- SYMBOLS --------------------------

	.type		.nv.reservedSmem.offset0,@object
	.size		.nv.reservedSmem.offset0,0x4
